//
// Generated by NVIDIA NVVM Compiler
//
// Compiler Build ID: CL-36424714
// Cuda compilation tools, release 13.0, V13.0.88
// Based on NVVM 20.0.0
//

.version 9.0
.target sm_100
.address_size 64

	// .globl	_Z15CUDA_BFS_KERNELPiS_PbS0_S_S0_

.visible .entry _Z15CUDA_BFS_KERNELPiS_PbS0_S_S0_(
	.param .u64 .ptr .align 1 _Z15CUDA_BFS_KERNELPiS_PbS0_S_S0__param_0,
	.param .u64 .ptr .align 1 _Z15CUDA_BFS_KERNELPiS_PbS0_S_S0__param_1,
	.param .u64 .ptr .align 1 _Z15CUDA_BFS_KERNELPiS_PbS0_S_S0__param_2,
	.param .u64 .ptr .align 1 _Z15CUDA_BFS_KERNELPiS_PbS0_S_S0__param_3,
	.param .u64 .ptr .align 1 _Z15CUDA_BFS_KERNELPiS_PbS0_S_S0__param_4,
	.param .u64 .ptr .align 1 _Z15CUDA_BFS_KERNELPiS_PbS0_S_S0__param_5
)
{
	.reg .pred 	%p<14>;
	.reg .b16 	%rs<21>;
	.reg .b32 	%r<41>;
	.reg .b64 	%rd<56>;

	ld.param.u64 	%rd11, [_Z15CUDA_BFS_KERNELPiS_PbS0_S_S0__param_0];
	ld.param.u64 	%rd12, [_Z15CUDA_BFS_KERNELPiS_PbS0_S_S0__param_1];
	ld.param.u64 	%rd13, [_Z15CUDA_BFS_KERNELPiS_PbS0_S_S0__param_2];
	ld.param.u64 	%rd14, [_Z15CUDA_BFS_KERNELPiS_PbS0_S_S0__param_3];
	ld.param.u64 	%rd15, [_Z15CUDA_BFS_KERNELPiS_PbS0_S_S0__param_4];
	ld.param.u64 	%rd16, [_Z15CUDA_BFS_KERNELPiS_PbS0_S_S0__param_5];
	cvta.to.global.u64 	%rd1, %rd15;
	cvta.to.global.u64 	%rd2, %rd12;
	cvta.to.global.u64 	%rd3, %rd14;
	cvta.to.global.u64 	%rd4, %rd13;
	cvta.to.global.u64 	%rd5, %rd16;
	mov.u32 	%r21, %tid.x;
	mov.u32 	%r22, %ctaid.x;
	mov.u32 	%r23, %ntid.x;
	mad.lo.s32 	%r1, %r22, %r23, %r21;
	setp.lt.s32 	%p1, %r1, 6;
	@%p1 bra 	$L__BB0_2;
	mov.b16 	%rs1, 0;
	st.global.u8 	[%rd5], %rs1;
$L__BB0_2:
	cvt.s64.s32 	%rd17, %r1;
	add.s64 	%rd6, %rd4, %rd17;
	ld.global.u8 	%rs2, [%rd6];
	setp.ne.s16 	%p2, %rs2, 1;
	@%p2 bra 	$L__BB0_21;
	add.s64 	%rd7, %rd3, %rd17;
	ld.global.u8 	%rs3, [%rd7];
	setp.ne.s16 	%p3, %rs3, 0;
	@%p3 bra 	$L__BB0_21;
	mov.b16 	%rs4, 0;
	st.global.u8 	[%rd6], %rs4;
	mov.b16 	%rs5, 1;
	st.global.u8 	[%rd7], %rs5;
	bar.sync 	0;
	cvta.to.global.u64 	%rd19, %rd11;
	mul.wide.s32 	%rd20, %r1, 4;
	add.s64 	%rd21, %rd19, %rd20;
	ld.global.u32 	%r2, [%rd21];
	ld.global.u32 	%r3, [%rd21+4];
	setp.ge.s32 	%p4, %r2, %r3;
	@%p4 bra 	$L__BB0_21;
	add.s64 	%rd8, %rd1, %rd20;
	sub.s32 	%r24, %r3, %r2;
	and.b32  	%r4, %r24, 3;
	setp.eq.s32 	%p5, %r4, 0;
	mov.u32 	%r38, %r2;
	@%p5 bra 	$L__BB0_10;
	neg.s32 	%r36, %r4;
	mov.u32 	%r38, %r2;
$L__BB0_7:
	.pragma "nounroll";
	mul.wide.s32 	%rd23, %r38, 4;
	add.s64 	%rd24, %rd2, %rd23;
	ld.global.u32 	%r8, [%rd24];
	cvt.s64.s32 	%rd25, %r8;
	add.s64 	%rd26, %rd3, %rd25;
	ld.global.u8 	%rs6, [%rd26];
	setp.ne.s16 	%p6, %rs6, 0;
	@%p6 bra 	$L__BB0_9;
	ld.global.u32 	%r25, [%rd8];
	add.s32 	%r26, %r25, 1;
	mul.wide.s32 	%rd28, %r8, 4;
	add.s64 	%rd29, %rd1, %rd28;
	st.global.u32 	[%rd29], %r26;
	add.s64 	%rd30, %rd4, %rd25;
	mov.b16 	%rs7, 1;
	st.global.u8 	[%rd30], %rs7;
	mov.b16 	%rs8, 0;
	st.global.u8 	[%rd5], %rs8;
$L__BB0_9:
	add.s32 	%r38, %r38, 1;
	add.s32 	%r36, %r36, 1;
	setp.ne.s32 	%p7, %r36, 0;
	@%p7 bra 	$L__BB0_7;
$L__BB0_10:
	sub.s32 	%r27, %r2, %r3;
	setp.gt.u32 	%p8, %r27, -4;
	@%p8 bra 	$L__BB0_21;
	sub.s32 	%r39, %r38, %r3;
	add.s64 	%rd9, %rd2, 8;
$L__BB0_12:
	mul.wide.s32 	%rd31, %r38, 4;
	add.s64 	%rd10, %rd9, %rd31;
	ld.global.u32 	%r15, [%rd10+-8];
	cvt.s64.s32 	%rd32, %r15;
	add.s64 	%rd33, %rd3, %rd32;
	ld.global.u8 	%rs9, [%rd33];
	setp.ne.s16 	%p9, %rs9, 0;
	@%p9 bra 	$L__BB0_14;
	ld.global.u32 	%r28, [%rd8];
	add.s32 	%r29, %r28, 1;
	mul.wide.s32 	%rd35, %r15, 4;
	add.s64 	%rd36, %rd1, %rd35;
	st.global.u32 	[%rd36], %r29;
	add.s64 	%rd37, %rd4, %rd32;
	mov.b16 	%rs10, 1;
	st.global.u8 	[%rd37], %rs10;
	mov.b16 	%rs11, 0;
	st.global.u8 	[%rd5], %rs11;
$L__BB0_14:
	ld.global.u32 	%r16, [%rd10+-4];
	cvt.s64.s32 	%rd38, %r16;
	add.s64 	%rd39, %rd3, %rd38;
	ld.global.u8 	%rs12, [%rd39];
	setp.ne.s16 	%p10, %rs12, 0;
	@%p10 bra 	$L__BB0_16;
	ld.global.u32 	%r30, [%rd8];
	add.s32 	%r31, %r30, 1;
	mul.wide.s32 	%rd41, %r16, 4;
	add.s64 	%rd42, %rd1, %rd41;
	st.global.u32 	[%rd42], %r31;
	add.s64 	%rd43, %rd4, %rd38;
	mov.b16 	%rs13, 1;
	st.global.u8 	[%rd43], %rs13;
	mov.b16 	%rs14, 0;
	st.global.u8 	[%rd5], %rs14;
$L__BB0_16:
	ld.global.u32 	%r17, [%rd10];
	cvt.s64.s32 	%rd44, %r17;
	add.s64 	%rd45, %rd3, %rd44;
	ld.global.u8 	%rs15, [%rd45];
	setp.ne.s16 	%p11, %rs15, 0;
	@%p11 bra 	$L__BB0_18;
	ld.global.u32 	%r32, [%rd8];
	add.s32 	%r33, %r32, 1;
	mul.wide.s32 	%rd47, %r17, 4;
	add.s64 	%rd48, %rd1, %rd47;
	st.global.u32 	[%rd48], %r33;
	add.s64 	%rd49, %rd4, %rd44;
	mov.b16 	%rs16, 1;
	st.global.u8 	[%rd49], %rs16;
	mov.b16 	%rs17, 0;
	st.global.u8 	[%rd5], %rs17;
$L__BB0_18:
	ld.global.u32 	%r18, [%rd10+4];
	cvt.s64.s32 	%rd50, %r18;
	add.s64 	%rd51, %rd3, %rd50;
	ld.global.u8 	%rs18, [%rd51];
	setp.ne.s16 	%p12, %rs18, 0;
	@%p12 bra 	$L__BB0_20;
	ld.global.u32 	%r34, [%rd8];
	add.s32 	%r35, %r34, 1;
	mul.wide.s32 	%rd53, %r18, 4;
	add.s64 	%rd54, %rd1, %rd53;
	st.global.u32 	[%rd54], %r35;
	add.s64 	%rd55, %rd4, %rd50;
	mov.b16 	%rs19, 1;
	st.global.u8 	[%rd55], %rs19;
	mov.b16 	%rs20, 0;
	st.global.u8 	[%rd5], %rs20;
$L__BB0_20:
	add.s32 	%r38, %r38, 4;
	add.s32 	%r39, %r39, 4;
	setp.ne.s32 	%p13, %r39, 0;
	@%p13 bra 	$L__BB0_12;
$L__BB0_21:
	ret;

}


// ===== COMPILED SASS (sm_100) =====

	.target	sm_100

	.elftype	@"ET_EXEC"


//--------------------- .note.nv.tkinfo           --------------------------
	.section	.note.nv.tkinfo,"",@"SHT_NOTE"
	.sectionflags	@"SHF_NOTE_NV_TKINFO"
	.tkinfo
        /*0018*/ 	.word	0x00000002
        /*0030*/ 	.string	""
        /*0030*/ 	.string	"ptxas"
        /*0030*/ 	.string	"Cuda compilation tools, release 13.0, V13.0.88"
        /*0030*/ 	.string	"Build cuda_13.0.r13.0/compiler.36424714_0"
        /*0030*/ 	.string	"-arch sm_100 -m 64 "



//--------------------- .note.nv.cuinfo           --------------------------
	.section	.note.nv.cuinfo,"",@"SHT_NOTE"
	.sectionflags	@"SHF_NOTE_NV_CUINFO"
        /*0018*/ 	.short	0x0002
        /*001a*/ 	.short	0x0064
        /*001c*/ 	.short	0x0082
	.zero		2


//--------------------- .nv.info                  --------------------------
	.section	.nv.info,"",@"SHT_CUDA_INFO"
	.align	4


	//----- nvinfo : EIATTR_REGCOUNT
	.align		4
        /*0000*/ 	.byte	0x04, 0x2f
        /*0002*/ 	.short	(.L_1 - .L_0)
	.align		4
.L_0:
        /*0004*/ 	.word	index@(_Z15CUDA_BFS_KERNELPiS_PbS0_S_S0_)
        /*0008*/ 	.word	0x0000001a


	//----- nvinfo : EIATTR_FRAME_SIZE
	.align		4
.L_1:
        /*000c*/ 	.byte	0x04, 0x11
        /*000e*/ 	.short	(.L_3 - .L_2)
	.align		4
.L_2:
        /*0010*/ 	.word	index@(_Z15CUDA_BFS_KERNELPiS_PbS0_S_S0_)
        /*0014*/ 	.word	0x00000000


	//----- nvinfo : EIATTR_MIN_STACK_SIZE
	.align		4
.L_3:
        /*0018*/ 	.byte	0x04, 0x12
        /*001a*/ 	.short	(.L_5 - .L_4)
	.align		4
.L_4:
        /*001c*/ 	.word	index@(_Z15CUDA_BFS_KERNELPiS_PbS0_S_S0_)
        /*0020*/ 	.word	0x00000000
.L_5:


//--------------------- .nv.compat                --------------------------
	.section	.nv.compat,"",@"SHT_CUDA_COMPAT_INFO"
	.align	4
        /*0000*/ 	.byte	0x02, 0x09, 0x00, 0x00, 0x02, 0x02, 0x01, 0x00, 0x02, 0x05, 0x05, 0x00, 0x03, 0x07, 0x01, 0x01
        /*0010*/ 	.byte	0x02, 0x03, 0x00, 0x00, 0x02, 0x06, 0x01, 0x00, 0x04, 0x0b, 0x08, 0x00, 0x09, 0x00, 0x00, 0x00
        /*0020*/ 	.byte	0x00, 0x00, 0x00, 0x00


//--------------------- .nv.info._Z15CUDA_BFS_KERNELPiS_PbS0_S_S0_ --------------------------
	.section	.nv.info._Z15CUDA_BFS_KERNELPiS_PbS0_S_S0_,"",@"SHT_CUDA_INFO"
	.sectionflags	@""
	.align	4


	//----- nvinfo : EIATTR_CUDA_API_VERSION
	.align		4
        /*0000*/ 	.byte	0x04, 0x37
        /*0002*/ 	.short	(.L_7 - .L_6)
.L_6:
        /*0004*/ 	.word	0x00000082


	//----- nvinfo : EIATTR_KPARAM_INFO
	.align		4
.L_7:
        /*0008*/ 	.byte	0x04, 0x17
        /*000a*/ 	.short	(.L_9 - .L_8)
.L_8:
        /*000c*/ 	.word	0x00000000
        /*0010*/ 	.short	0x0005
        /*0012*/ 	.short	0x0028
        /*0014*/ 	.byte	0x00, 0xf5, 0x21, 0x00


	//----- nvinfo : EIATTR_KPARAM_INFO
	.align		4
.L_9:
        /*0018*/ 	.byte	0x04, 0x17
        /*001a*/ 	.short	(.L_11 - .L_10)
.L_10:
        /*001c*/ 	.word	0x00000000
        /*0020*/ 	.short	0x0004
        /*0022*/ 	.short	0x0020
        /*0024*/ 	.byte	0x00, 0xf5, 0x21, 0x00


	//----- nvinfo : EIATTR_KPARAM_INFO
	.align		4
.L_11:
        /*0028*/ 	.byte	0x04, 0x17
        /*002a*/ 	.short	(.L_13 - .L_12)
.L_12:
        /*002c*/ 	.word	0x00000000
        /*0030*/ 	.short	0x0003
        /*0032*/ 	.short	0x0018
        /*0034*/ 	.byte	0x00, 0xf5, 0x21, 0x00


	//----- nvinfo : EIATTR_KPARAM_INFO
	.align		4
.L_13:
        /*0038*/ 	.byte	0x04, 0x17
        /*003a*/ 	.short	(.L_15 - .L_14)
.L_14:
        /*003c*/ 	.word	0x00000000
        /*0040*/ 	.short	0x0002
        /*0042*/ 	.short	0x0010
        /*0044*/ 	.byte	0x00, 0xf5, 0x21, 0x00


	//----- nvinfo : EIATTR_KPARAM_INFO
	.align		4
.L_15:
        /*0048*/ 	.byte	0x04, 0x17
        /*004a*/ 	.short	(.L_17 - .L_16)
.L_16:
        /*004c*/ 	.word	0x00000000
        /*0050*/ 	.short	0x0001
        /*0052*/ 	.short	0x0008
        /*0054*/ 	.byte	0x00, 0xf5, 0x21, 0x00


	//----- nvinfo : EIATTR_KPARAM_INFO
	.align		4
.L_17:
        /*0058*/ 	.byte	0x04, 0x17
        /*005a*/ 	.short	(.L_19 - .L_18)
.L_18:
        /*005c*/ 	.word	0x00000000
        /*0060*/ 	.short	0x0000
        /*0062*/ 	.short	0x0000
        /*0064*/ 	.byte	0x00, 0xf5, 0x21, 0x00


	//----- nvinfo : EIATTR_SPARSE_MMA_MASK
	.align		4
.L_19:
        /*0068*/ 	.byte	0x03, 0x50
        /*006a*/ 	.short	0x0000


	//----- nvinfo : EIATTR_MAXREG_COUNT
	.align		4
        /*006c*/ 	.byte	0x03, 0x1b
        /*006e*/ 	.short	0x00ff


	//----- nvinfo : EIATTR_NUM_BARRIERS
	.align		4
        /*0070*/ 	.byte	0x02, 0x4c
        /*0072*/ 	.byte	0x01
	.zero		1


	//----- nvinfo : EIATTR_MERCURY_ISA_VERSION
	.align		4
        /*0074*/ 	.byte	0x03, 0x5f
        /*0076*/ 	.short	0x0101


	//----- nvinfo : EIATTR_VRC_CTA_INIT_COUNT
	.align		4
        /*0078*/ 	.byte	0x02, 0x4a
	.zero		1
	.zero		1


	//----- nvinfo : EIATTR_EXIT_INSTR_OFFSETS
	.align		4
        /*007c*/ 	.byte	0x04, 0x1c
        /*007e*/ 	.short	(.L_21 - .L_20)


	//   ....[0]....
.L_20:
        /*0080*/ 	.word	0x000000f0


	//   ....[1]....
        /*0084*/ 	.word	0x00000150


	//   ....[2]....
        /*0088*/ 	.word	0x000001f0


	//   ....[3]....
        /*008c*/ 	.word	0x00000440


	//   ....[4]....
        /*0090*/ 	.word	0x000009b0


	//----- nvinfo : EIATTR_CRS_STACK_SIZE
	.align		4
.L_21:
        /*0094*/ 	.byte	0x04, 0x1e
        /*0096*/ 	.short	(.L_23 - .L_22)
.L_22:
        /*0098*/ 	.word	0x00000000


	//----- nvinfo : EIATTR_CBANK_PARAM_SIZE
	.align		4
.L_23:
        /*009c*/ 	.byte	0x03, 0x19
        /*009e*/ 	.short	0x0030


	//----- nvinfo : EIATTR_PARAM_CBANK
	.align		4
        /*00a0*/ 	.byte	0x04, 0x0a
        /*00a2*/ 	.short	(.L_25 - .L_24)
	.align		4
.L_24:
        /*00a4*/ 	.word	index@(.nv.constant0._Z15CUDA_BFS_KERNELPiS_PbS0_S_S0_)
        /*00a8*/ 	.short	0x0380
        /*00aa*/ 	.short	0x0030


	//----- nvinfo : EIATTR_SW_WAR
	.align		4
.L_25:
        /*00ac*/ 	.byte	0x04, 0x36
        /*00ae*/ 	.short	(.L_27 - .L_26)
.L_26:
        /*00b0*/ 	.word	0x00000008
.L_27:


//--------------------- .nv.callgraph             --------------------------
	.section	.nv.callgraph,"",@"SHT_CUDA_CALLGRAPH"
	.align	4
	.sectionentsize	8
	.align		4
        /*0000*/ 	.word	0x00000000
	.align		4
        /*0004*/ 	.word	0xffffffff
	.align		4
        /*0008*/ 	.word	0x00000000
	.align		4
        /*000c*/ 	.word	0xfffffffe
	.align		4
        /*0010*/ 	.word	0x00000000
	.align		4
        /*0014*/ 	.word	0xfffffffd
	.align		4
        /*0018*/ 	.word	0x00000000
	.align		4
        /*001c*/ 	.word	0xfffffffc


//--------------------- .text._Z15CUDA_BFS_KERNELPiS_PbS0_S_S0_ --------------------------
	.section	.text._Z15CUDA_BFS_KERNELPiS_PbS0_S_S0_,"ax",@progbits
	.align	128
        .global         _Z15CUDA_BFS_KERNELPiS_PbS0_S_S0_
        .type           _Z15CUDA_BFS_KERNELPiS_PbS0_S_S0_,@function
        .size           _Z15CUDA_BFS_KERNELPiS_PbS0_S_S0_,(.L_x_5 - _Z15CUDA_BFS_KERNELPiS_PbS0_S_S0_)
        .other          _Z15CUDA_BFS_KERNELPiS_PbS0_S_S0_,@"STO_CUDA_ENTRY STV_DEFAULT"
_Z15CUDA_BFS_KERNELPiS_PbS0_S_S0_:
.text._Z15CUDA_BFS_KERNELPiS_PbS0_S_S0_:
[----:B------:R-:W-:Y:S01]  /*0000*/  LDC R1, c[0x0][0x37c] ;  /* 0x0000df00ff017b82 */ /* 0x000fe20000000800 */
[----:B------:R-:W0:Y:S07]  /*0010*/  S2R R11, SR_TID.X ;  /* 0x00000000000b7919 */ /* 0x000e2e0000002100 */
[----:B------:R-:W0:Y:S01]  /*0020*/  S2UR UR4, SR_CTAID.X ;  /* 0x00000000000479c3 */ /* 0x000e220000002500 */
[----:B------:R-:W1:Y:S07]  /*0030*/  LDCU.64 UR6, c[0x0][0x358] ;  /* 0x00006b00ff0677ac */ /* 0x000e6e0008000a00 */
[----:B------:R-:W0:Y:S02]  /*0040*/  LDC R0, c[0x0][0x360] ;  /* 0x0000d800ff007b82 */ /* 0x000e240000000800 */
[----:B0-----:R-:W-:Y:S01]  /*0050*/  IMAD R11, R0, UR4, R11 ;  /* 0x00000004000b7c24 */ /* 0x001fe2000f8e020b */
[----:B------:R-:W0:Y:S04]  /*0060*/  LDCU.64 UR4, c[0x0][0x390] ;  /* 0x00007200ff0477ac */ /* 0x000e280008000a00 */
[----:B------:R-:W-:-:S02]  /*0070*/  ISETP.GE.AND P0, PT, R11, 0x6, PT ;  /* 0x000000060b00780c */ /* 0x000fc40003f06270 */
[----:B------:R-:W-:-:S11]  /*0080*/  SHF.R.S32.HI R6, RZ, 0x1f, R11 ;  /* 0x0000001fff067819 */ /* 0x000fd6000001140b */
[----:B------:R-:W1:Y:S01]  /*0090*/  @P0 LDC.64 R2, c[0x0][0x3a8] ;  /* 0x0000ea00ff020b82 */ /* 0x000e620000000a00 */
[----:B0-----:R-:W-:-:S04]  /*00a0*/  IADD3 R4, P1, PT, R11, UR4, RZ ;  /* 0x000000040b047c10 */ /* 0x001fc8000ff3e0ff */
[----:B------:R-:W-:Y:S01]  /*00b0*/  IADD3.X R5, PT, PT, R6, UR5, RZ, P1, !PT ;  /* 0x0000000506057c10 */ /* 0x000fe20008ffe4ff */
[----:B-1----:R0:W-:Y:S04]  /*00c0*/  @P0 STG.E.U8 desc[UR6][R2.64], RZ ;  /* 0x000000ff02000986 */ /* 0x0021e8000c101106 */
[----:B------:R-:W2:Y:S02]  /*00d0*/  LDG.E.U8 R0, desc[UR6][R4.64] ;  /* 0x0000000604007981 */ /* 0x000ea4000c1e1100 */
[----:B--2---:R-:W-:-:S13]  /*00e0*/  ISETP.NE.AND P0, PT, R0, 0x1, PT ;  /* 0x000000010000780c */ /* 0x004fda0003f05270 */
[----:B0-----:R-:W-:Y:S05]  /*00f0*/  @P0 EXIT ;  /* 0x000000000000094d */ /* 0x001fea0003800000 */
[----:B------:R-:W0:Y:S02]  /*0100*/  LDCU.64 UR4, c[0x0][0x398] ;  /* 0x00007300ff0477ac */ /* 0x000e240008000a00 */
[----:B0-----:R-:W-:-:S04]  /*0110*/  IADD3 R2, P0, PT, R11, UR4, RZ ;  /* 0x000000040b027c10 */ /* 0x001fc8000ff1e0ff */
[----:B------:R-:W-:-:S05]  /*0120*/  IADD3.X R3, PT, PT, R6, UR5, RZ, P0, !PT ;  /* 0x0000000506037c10 */ /* 0x000fca00087fe4ff */
[----:B------:R-:W2:Y:S02]  /*0130*/  LDG.E.U8 R0, desc[UR6][R2.64] ;  /* 0x0000000602007981 */ /* 0x000ea4000c1e1100 */
[----:B--2---:R-:W-:-:S13]  /*0140*/  ISETP.NE.AND P0, PT, R0, RZ, PT ;  /* 0x000000ff0000720c */ /* 0x004fda0003f05270 */
[----:B------:R-:W-:Y:S05]  /*0150*/  @P0 EXIT ;  /* 0x000000000000094d */ /* 0x000fea0003800000 */
[----:B------:R-:W-:Y:S01]  /*0160*/  IMAD.MOV.U32 R6, RZ, RZ, 0x1 ;  /* 0x00000001ff067424 */ /* 0x000fe200078e00ff */
[----:B------:R-:W0:Y:S01]  /*0170*/  LDC.64 R8, c[0x0][0x380] ;  /* 0x0000e000ff087b82 */ /* 0x000e220000000a00 */
[----:B------:R1:W-:Y:S04]  /*0180*/  STG.E.U8 desc[UR6][R4.64], RZ ;  /* 0x000000ff04007986 */ /* 0x0003e8000c101106 */
[----:B------:R1:W-:Y:S01]  /*0190*/  STG.E.U8 desc[UR6][R2.64], R6 ;  /* 0x0000000602007986 */ /* 0x0003e2000c101106 */
[----:B0-----:R-:W-:Y:S02]  /*01a0*/  IMAD.WIDE R8, R11, 0x4, R8 ;  /* 0x000000040b087825 */ /* 0x001fe400078e0208 */
[----:B------:R-:W-:Y:S06]  /*01b0*/  BAR.SYNC.DEFER_BLOCKING 0x0 ;  /* 0x0000000000007b1d */ /* 0x000fec0000010000 */
[----:B------:R-:W2:Y:S04]  /*01c0*/  LDG.E R0, desc[UR6][R8.64] ;  /* 0x0000000608007981 */ /* 0x000ea8000c1e1900 */
[----:B------:R-:W2:Y:S02]  /*01d0*/  LDG.E R7, desc[UR6][R8.64+0x4] ;  /* 0x0000040608077981 */ /* 0x000ea4000c1e1900 */
[----:B--2---:R-:W-:-:S13]  /*01e0*/  ISETP.GE.AND P0, PT, R0, R7, PT ;  /* 0x000000070000720c */ /* 0x004fda0003f06270 */
[----:B-1----:R-:W-:Y:S05]  /*01f0*/  @P0 EXIT ;  /* 0x000000000000094d */ /* 0x002fea0003800000 */
[----:B------:R-:W0:Y:S01]  /*0200*/  LDC.64 R2, c[0x0][0x3a0] ;  /* 0x0000e800ff027b82 */ /* 0x000e220000000a00 */
[----:B------:R-:W-:Y:S01]  /*0210*/  IMAD.IADD R4, R7, 0x1, -R0 ;  /* 0x0000000107047824 */ /* 0x000fe200078e0a00 */
[----:B------:R-:W1:Y:S01]  /*0220*/  LDCU.64 UR4, c[0x0][0x398] ;  /* 0x00007300ff0477ac */ /* 0x000e620008000a00 */
[----:B------:R-:W-:Y:S01]  /*0230*/  IMAD.IADD R5, R0, 0x1, -R7 ;  /* 0x0000000100057824 */ /* 0x000fe200078e0a07 */
[----:B------:R-:W-:Y:S02]  /*0240*/  BSSY.RECONVERGENT B0, `(.L_x_0) ;  /* 0x000001f000007945 */ /* 0x000fe40003800200 */
[----:B------:R-:W-:Y:S02]  /*0250*/  LOP3.LUT P1, R6, R4, 0x3, RZ, 0xc0, !PT ;  /* 0x0000000304067812 */ /* 0x000fe4000782c0ff */
[----:B------:R-:W-:Y:S01]  /*0260*/  ISETP.GT.U32.AND P0, PT, R5, -0x4, PT ;  /* 0xfffffffc0500780c */ /* 0x000fe20003f04070 */
[----:B0-----:R-:W-:-:S10]  /*0270*/  IMAD.WIDE R2, R11, 0x4, R2 ;  /* 0x000000040b027825 */ /* 0x001fd400078e0202 */
[----:B-1----:R-:W-:Y:S05]  /*0280*/  @!P1 BRA `(.L_x_1) ;  /* 0x0000000000689947 */ /* 0x002fea0003800000 */
[----:B------:R-:W0:Y:S01]  /*0290*/  LDC.64 R4, c[0x0][0x388] ;  /* 0x0000e200ff047b82 */ /* 0x000e220000000a00 */
[----:B------:R-:W-:-:S07]  /*02a0*/  IMAD.MOV R6, RZ, RZ, -R6 ;  /* 0x000000ffff067224 */ /* 0x000fce00078e0a06 */
.L_x_2:
[----:B0-----:R-:W-:-:S06]  /*02b0*/  IMAD.WIDE R12, R0, 0x4, R4 ;  /* 0x00000004000c7825 */ /* 0x001fcc00078e0204 */
[----:B------:R-:W2:Y:S02]  /*02c0*/  LDG.E R13, desc[UR6][R12.64] ;  /* 0x000000060c0d7981 */ /* 0x000ea4000c1e1900 */
[----:B--2---:R-:W-:Y:S02]  /*02d0*/  SHF.R.S32.HI R20, RZ, 0x1f, R13 ;  /* 0x0000001fff147819 */ /* 0x004fe4000001140d */
[----:B------:R-:W-:-:S04]  /*02e0*/  IADD3 R14, P1, PT, R13, UR4, RZ ;  /* 0x000000040d0e7c10 */ /* 0x000fc8000ff3e0ff */
[----:B------:R-:W-:-:S05]  /*02f0*/  IADD3.X R15, PT, PT, R20, UR5, RZ, P1, !PT ;  /* 0x00000005140f7c10 */ /* 0x000fca0008ffe4ff */
[----:B------:R-:W2:Y:S02]  /*0300*/  LDG.E.U8 R14, desc[UR6][R14.64] ;  /* 0x000000060e0e7981 */ /* 0x000ea4000c1e1100 */
[----:B--2---:R-:W-:-:S13]  /*0310*/  ISETP.NE.AND P1, PT, R14, RZ, PT ;  /* 0x000000ff0e00720c */ /* 0x004fda0003f25270 */
[----:B------:R-:W2:Y:S01]  /*0320*/  @!P1 LDG.E R18, desc[UR6][R2.64] ;  /* 0x0000000602129981 */ /* 0x000ea2000c1e1900 */
[----:B------:R-:W0:Y:S01]  /*0330*/  @!P1 LDC.64 R10, c[0x0][0x390] ;  /* 0x0000e400ff0a9b82 */ /* 0x000e220000000a00 */
[----:B------:R-:W-:Y:S02]  /*0340*/  IMAD.MOV.U32 R19, RZ, RZ, 0x1 ;  /* 0x00000001ff137424 */ /* 0x000fe400078e00ff */
[----:B------:R-:W-:Y:S02]  /*0350*/  VIADD R6, R6, 0x1 ;  /* 0x0000000106067836 */ /* 0x000fe40000000000 */
[----:B------:R-:W-:Y:S01]  /*0360*/  VIADD R0, R0, 0x1 ;  /* 0x0000000100007836 */ /* 0x000fe20000000000 */
[----:B------:R-:W-:Y:S02]  /*0370*/  @!P1 PRMT R14, R19, 0x7610, R14 ;  /* 0x00007610130e9816 */ /* 0x000fe4000000000e */
[----:B------:R-:W1:Y:S08]  /*0380*/  @!P1 LDC.64 R16, c[0x0][0x3a0] ;  /* 0x0000e800ff109b82 */ /* 0x000e700000000a00 */
[----:B------:R-:W3:Y:S01]  /*0390*/  @!P1 LDC.64 R8, c[0x0][0x3a8] ;  /* 0x0000ea00ff089b82 */ /* 0x000ee20000000a00 */
[----:B0-----:R-:W-:-:S05]  /*03a0*/  @!P1 IADD3 R10, P2, PT, R13, R10, RZ ;  /* 0x0000000a0d0a9210 */ /* 0x001fca0007f5e0ff */
[----:B------:R-:W-:Y:S02]  /*03b0*/  @!P1 IMAD.X R11, R20, 0x1, R11, P2 ;  /* 0x00000001140b9824 */ /* 0x000fe400010e060b */
[----:B-1----:R-:W-:-:S04]  /*03c0*/  @!P1 IMAD.WIDE R12, R13, 0x4, R16 ;  /* 0x000000040d0c9825 */ /* 0x002fc800078e0210 */
[----:B--2---:R-:W-:-:S05]  /*03d0*/  @!P1 VIADD R17, R18, 0x1 ;  /* 0x0000000112119836 */ /* 0x004fca0000000000 */
[----:B------:R1:W-:Y:S04]  /*03e0*/  @!P1 STG.E desc[UR6][R12.64], R17 ;  /* 0x000000110c009986 */ /* 0x0003e8000c101906 */
[----:B------:R1:W-:Y:S04]  /*03f0*/  @!P1 STG.E.U8 desc[UR6][R10.64], R14 ;  /* 0x0000000e0a009986 */ /* 0x0003e8000c101106 */
[----:B---3--:R1:W-:Y:S01]  /*0400*/  @!P1 STG.E.U8 desc[UR6][R8.64], RZ ;  /* 0x000000ff08009986 */ /* 0x0083e2000c101106 */
[----:B------:R-:W-:-:S13]  /*0410*/  ISETP.NE.AND P1, PT, R6, RZ, PT ;  /* 0x000000ff0600720c */ /* 0x000fda0003f25270 */
[----:B-1----:R-:W-:Y:S05]  /*0420*/  @P1 BRA `(.L_x_2) ;  /* 0xfffffffc00a01947 */ /* 0x002fea000383ffff */
.L_x_1:
[----:B------:R-:W-:Y:S05]  /*0430*/  BSYNC.RECONVERGENT B0 ;  /* 0x0000000000007941 */ /* 0x000fea0003800200 */
.L_x_0:
[----:B------:R-:W-:Y:S05]  /*0440*/  @P0 EXIT ;  /* 0x000000000000094d */ /* 0x000fea0003800000 */
[----:B------:R-:W0:Y:S01]  /*0450*/  LDCU.64 UR4, c[0x0][0x388] ;  /* 0x00007100ff0477ac */ /* 0x000e220008000a00 */
[----:B------:R-:W-:Y:S01]  /*0460*/  IMAD.IADD R4, R0, 0x1, -R7 ;  /* 0x0000000100047824 */ /* 0x000fe200078e0a07 */
[----:B------:R-:W1:Y:S01]  /*0470*/  LDCU.64 UR8, c[0x0][0x398] ;  /* 0x00007300ff0877ac */ /* 0x000e620008000a00 */
[----:B0-----:R-:W-:-:S04]  /*0480*/  UIADD3 UR4, UP0, UPT, UR4, 0x8, URZ ;  /* 0x0000000804047890 */ /* 0x001fc8000ff1e0ff */
[----:B-1----:R-:W-:-:S12]  /*0490*/  UIADD3.X UR5, UPT, UPT, URZ, UR5, URZ, UP0, !UPT ;  /* 0x00000005ff057290 */ /* 0x002fd800087fe4ff */
.L_x_3:
[----:B------:R-:W-:Y:S02]  /*04a0*/  IMAD.U32 R6, RZ, RZ, UR4 ;  /* 0x00000004ff067e24 */ /* 0x000fe4000f8e00ff */
[----:B------:R-:W-:Y:S02]  /*04b0*/  IMAD.U32 R7, RZ, RZ, UR5 ;  /* 0x00000005ff077e24 */ /* 0x000fe4000f8e00ff */
[----:B------:R-:W-:-:S05]  /*04c0*/  IMAD.WIDE R6, R0, 0x4, R6 ;  /* 0x0000000400067825 */ /* 0x000fca00078e0206 */
        /* <DEDUP_REMOVED lines=8> */
[----:B------:R-:W-:-:S05]  /*0550*/  IMAD.MOV.U32 R17, RZ, RZ, 0x1 ;  /* 0x00000001ff117424 */ /* 0x000fca00078e00ff */
[----:B------:R-:W-:Y:S02]  /*0560*/  @!P0 PRMT R15, R17, 0x7610, R15 ;  /* 0x00007610110f8816 */ /* 0x000fe4000000000f */
[----:B------:R-:W1:Y:S08]  /*0570*/  @!P0 LDC.64 R12, c[0x0][0x3a0] ;  /* 0x0000e800ff0c8b82 */ /* 0x000e700000000a00 */
[----:B------:R-:W3:Y:S01]  /*0580*/  @!P0 LDC.64 R10, c[0x0][0x3a8] ;  /* 0x0000ea00ff0a8b82 */ /* 0x000ee20000000a00 */
[C---:B0-----:R-:W-:Y:S01]  /*0590*/  @!P0 IADD3 R8, P1, PT, R9.reuse, R18, RZ ;  /* 0x0000001209088210 */ /* 0x041fe20007f3e0ff */
[----:B-1----:R-:W-:-:S04]  /*05a0*/  @!P0 IMAD.WIDE R12, R9, 0x4, R12 ;  /* 0x00000004090c8825 */ /* 0x002fc800078e020c */
[----:B------:R-:W-:Y:S02]  /*05b0*/  @!P0 IMAD.X R9, R16, 0x1, R19, P1 ;  /* 0x0000000110098824 */ /* 0x000fe400008e0613 */
[----:B--2---:R-:W-:-:S05]  /*05c0*/  @!P0 VIADD R5, R5, 0x1 ;  /* 0x0000000105058836 */ /* 0x004fca0000000000 */
[----:B------:R-:W-:Y:S04]  /*05d0*/  @!P0 STG.E desc[UR6][R12.64], R5 ;  /* 0x000000050c008986 */ /* 0x000fe8000c101906 */
[----:B------:R0:W-:Y:S04]  /*05e0*/  @!P0 STG.E.U8 desc[UR6][R8.64], R15 ;  /* 0x0000000f08008986 */ /* 0x0001e8000c101106 */
[----:B---3--:R1:W-:Y:S04]  /*05f0*/  @!P0 STG.E.U8 desc[UR6][R10.64], RZ ;  /* 0x000000ff0a008986 */ /* 0x0083e8000c101106 */
[----:B------:R-:W2:Y:S02]  /*0600*/  LDG.E R19, desc[UR6][R6.64+-0x4] ;  /* 0xfffffc0606137981 */ /* 0x000ea4000c1e1900 */
[----:B--2---:R-:W-:-:S02]  /*0610*/  SHF.R.S32.HI R20, RZ, 0x1f, R19 ;  /* 0x0000001fff147819 */ /* 0x004fc40000011413 */
[----:B------:R-:W-:-:S04]  /*0620*/  IADD3 R14, P0, PT, R19, UR8, RZ ;  /* 0x00000008130e7c10 */ /* 0x000fc8000ff1e0ff */
[----:B0-----:R-:W-:-:S05]  /*0630*/  IADD3.X R15, PT, PT, R20, UR9, RZ, P0, !PT ;  /* 0x00000009140f7c10 */ /* 0x001fca00087fe4ff */
        /* <DEDUP_REMOVED lines=8> */
[----:B0-----:R-:W-:-:S05]  /*06c0*/  @!P0 IADD3 R8, P1, PT, R19, R22, RZ ;  /* 0x0000001613088210 */ /* 0x001fca0007f3e0ff */
[----:B------:R-:W-:Y:S02]  /*06d0*/  @!P0 IMAD.X R9, R20, 0x1, R23, P1 ;  /* 0x0000000114098824 */ /* 0x000fe400008e0617 */
[----:B-1----:R-:W-:-:S04]  /*06e0*/  @!P0 IMAD.WIDE R10, R19, 0x4, R16 ;  /* 0x00000004130a8825 */ /* 0x002fc800078e0210 */
        /* <DEDUP_REMOVED lines=12> */
[----:B------:R-:W-:-:S07]  /*07b0*/  @!P0 PRMT R15, R21, 0x7610, R15 ;  /* 0x00007610150f8816 */ /* 0x000fce000000000f */
        /* <DEDUP_REMOVED lines=17> */
[----:B-1----:R-:W-:Y:S02]  /*08d0*/  IMAD.MOV.U32 R10, RZ, RZ, 0x1 ;  /* 0x00000001ff0a7424 */ /* 0x002fe400078e00ff */
[----:B------:R-:W-:Y:S02]  /*08e0*/  VIADD R4, R4, 0x4 ;  /* 0x0000000404047836 */ /* 0x000fe40000000000 */
[----:B------:R-:W-:-:S03]  /*08f0*/  VIADD R0, R0, 0x4 ;  /* 0x0000000400007836 */ /* 0x000fc60000000000 */
        /* <DEDUP_REMOVED lines=10> */
[----:B0-----:R-:W-:Y:S05]  /*09a0*/  @P0 BRA `(.L_x_3) ;  /* 0xfffffff800bc0947 */ /* 0x001fea000383ffff */
[----:B------:R-:W-:Y:S05]  /*09b0*/  EXIT ;  /* 0x000000000000794d */ /* 0x000fea0003800000 */
.L_x_4:
[----:B------:R-:W-:-:S00]  /*09c0*/  BRA `(.L_x_4) ;  /* 0xfffffffc00fc7947 */ /* 0x000fc0000383ffff */
[----:B------:R-:W-:-:S00]  /*09d0*/  NOP ;  /* 0x0000000000007918 */ /* 0x000fc00000000000 */
        /* <DEDUP_REMOVED lines=10> */
.L_x_5:


//--------------------- .nv.shared.reserved.0     --------------------------
	.section	.nv.shared.reserved.0,"aw",@nobits
	.weak		__nv_reservedSMEM_offset_0_alias
	.size		__nv_reservedSMEM_offset_0_alias, 0, 64
	.other		__nv_reservedSMEM_offset_0_alias,@"STO_CUDA_RESERVED_SHARED STV_DEFAULT"
__nv_reservedSMEM_offset_0_alias:
	.zero		0
	.zero		64


//--------------------- .nv.constant0._Z15CUDA_BFS_KERNELPiS_PbS0_S_S0_ --------------------------
	.section	.nv.constant0._Z15CUDA_BFS_KERNELPiS_PbS0_S_S0_,"a",@progbits
	.sectionflags	@""
	.align	4
.nv.constant0._Z15CUDA_BFS_KERNELPiS_PbS0_S_S0_:
	.zero		944


//--------------------- SYMBOLS --------------------------

	.type		.nv.reservedSmem.offset0,@object
	.size		.nv.reservedSmem.offset0,0x4
